//
// Generated by NVIDIA NVVM Compiler
//
// Compiler Build ID: CL-36424714
// Cuda compilation tools, release 13.0, V13.0.88
// Based on NVVM 20.0.0
//

.version 9.0
.target sm_100
.address_size 64

	// .globl	_Z8f_addmatPfS_i

.visible .entry _Z8f_addmatPfS_i(
	.param .u64 .ptr .align 1 _Z8f_addmatPfS_i_param_0,
	.param .u64 .ptr .align 1 _Z8f_addmatPfS_i_param_1,
	.param .u32 _Z8f_addmatPfS_i_param_2
)
{
	.reg .pred 	%p<3>;
	.reg .b32 	%r<15>;
	.reg .b32 	%f<4>;
	.reg .b64 	%rd<8>;

	ld.param.u64 	%rd3, [_Z8f_addmatPfS_i_param_0];
	ld.param.u64 	%rd4, [_Z8f_addmatPfS_i_param_1];
	ld.param.u32 	%r7, [_Z8f_addmatPfS_i_param_2];
	mov.u32 	%r8, %tid.x;
	mov.u32 	%r9, %tid.y;
	mov.u32 	%r1, %ntid.x;
	mov.u32 	%r10, %ctaid.x;
	mov.u32 	%r2, %ntid.y;
	mad.lo.s32 	%r11, %r2, %r10, %r9;
	mad.lo.s32 	%r14, %r11, %r1, %r8;
	setp.ge.s32 	%p1, %r14, %r7;
	@%p1 bra 	$L__BB0_3;
	mov.u32 	%r12, %nctaid.x;
	mul.lo.s32 	%r13, %r12, %r1;
	mul.lo.s32 	%r4, %r13, %r2;
	cvta.to.global.u64 	%rd1, %rd3;
	cvta.to.global.u64 	%rd2, %rd4;
$L__BB0_2:
	mul.wide.s32 	%rd5, %r14, 4;
	add.s64 	%rd6, %rd1, %rd5;
	ld.global.f32 	%f1, [%rd6];
	add.s64 	%rd7, %rd2, %rd5;
	ld.global.f32 	%f2, [%rd7];
	add.f32 	%f3, %f1, %f2;
	st.global.f32 	[%rd7], %f3;
	add.s32 	%r14, %r14, %r4;
	setp.lt.s32 	%p2, %r14, %r7;
	@%p2 bra 	$L__BB0_2;
$L__BB0_3:
	ret;

}


// ===== COMPILED SASS (sm_100) =====

	.target	sm_100

	.elftype	@"ET_EXEC"


//--------------------- .note.nv.tkinfo           --------------------------
	.section	.note.nv.tkinfo,"",@"SHT_NOTE"
	.sectionflags	@"SHF_NOTE_NV_TKINFO"
	.tkinfo
        /*0018*/ 	.word	0x00000002
        /*0030*/ 	.string	""
        /*0030*/ 	.string	"ptxas"
        /*0030*/ 	.string	"Cuda compilation tools, release 13.0, V13.0.88"
        /*0030*/ 	.string	"Build cuda_13.0.r13.0/compiler.36424714_0"
        /*0030*/ 	.string	"-arch sm_100 -m 64 "



//--------------------- .note.nv.cuinfo           --------------------------
	.section	.note.nv.cuinfo,"",@"SHT_NOTE"
	.sectionflags	@"SHF_NOTE_NV_CUINFO"
        /*0018*/ 	.short	0x0002
        /*001a*/ 	.short	0x0064
        /*001c*/ 	.short	0x0082
	.zero		2


//--------------------- .nv.info                  --------------------------
	.section	.nv.info,"",@"SHT_CUDA_INFO"
	.align	4


	//----- nvinfo : EIATTR_REGCOUNT
	.align		4
        /*0000*/ 	.byte	0x04, 0x2f
        /*0002*/ 	.short	(.L_1 - .L_0)
	.align		4
.L_0:
        /*0004*/ 	.word	index@(_Z8f_addmatPfS_i)
        /*0008*/ 	.word	0x00000010


	//----- nvinfo : EIATTR_FRAME_SIZE
	.align		4
.L_1:
        /*000c*/ 	.byte	0x04, 0x11
        /*000e*/ 	.short	(.L_3 - .L_2)
	.align		4
.L_2:
        /*0010*/ 	.word	index@(_Z8f_addmatPfS_i)
        /*0014*/ 	.word	0x00000000


	//----- nvinfo : EIATTR_MIN_STACK_SIZE
	.align		4
.L_3:
        /*0018*/ 	.byte	0x04, 0x12
        /*001a*/ 	.short	(.L_5 - .L_4)
	.align		4
.L_4:
        /*001c*/ 	.word	index@(_Z8f_addmatPfS_i)
        /*0020*/ 	.word	0x00000000
.L_5:


//--------------------- .nv.compat                --------------------------
	.section	.nv.compat,"",@"SHT_CUDA_COMPAT_INFO"
	.align	4
        /*0000*/ 	.byte	0x02, 0x09, 0x00, 0x00, 0x02, 0x02, 0x01, 0x00, 0x02, 0x05, 0x05, 0x00, 0x03, 0x07, 0x01, 0x01
        /*0010*/ 	.byte	0x02, 0x03, 0x00, 0x00, 0x02, 0x06, 0x01, 0x00, 0x04, 0x0b, 0x08, 0x00, 0x09, 0x00, 0x00, 0x00
        /*0020*/ 	.byte	0x00, 0x00, 0x00, 0x00


//--------------------- .nv.info._Z8f_addmatPfS_i --------------------------
	.section	.nv.info._Z8f_addmatPfS_i,"",@"SHT_CUDA_INFO"
	.sectionflags	@""
	.align	4


	//----- nvinfo : EIATTR_CUDA_API_VERSION
	.align		4
        /*0000*/ 	.byte	0x04, 0x37
        /*0002*/ 	.short	(.L_7 - .L_6)
.L_6:
        /*0004*/ 	.word	0x00000082


	//----- nvinfo : EIATTR_KPARAM_INFO
	.align		4
.L_7:
        /*0008*/ 	.byte	0x04, 0x17
        /*000a*/ 	.short	(.L_9 - .L_8)
.L_8:
        /*000c*/ 	.word	0x00000000
        /*0010*/ 	.short	0x0002
        /*0012*/ 	.short	0x0010
        /*0014*/ 	.byte	0x00, 0xf0, 0x11, 0x00


	//----- nvinfo : EIATTR_KPARAM_INFO
	.align		4
.L_9:
        /*0018*/ 	.byte	0x04, 0x17
        /*001a*/ 	.short	(.L_11 - .L_10)
.L_10:
        /*001c*/ 	.word	0x00000000
        /*0020*/ 	.short	0x0001
        /*0022*/ 	.short	0x0008
        /*0024*/ 	.byte	0x00, 0xf5, 0x21, 0x00


	//----- nvinfo : EIATTR_KPARAM_INFO
	.align		4
.L_11:
        /*0028*/ 	.byte	0x04, 0x17
        /*002a*/ 	.short	(.L_13 - .L_12)
.L_12:
        /*002c*/ 	.word	0x00000000
        /*0030*/ 	.short	0x0000
        /*0032*/ 	.short	0x0000
        /*0034*/ 	.byte	0x00, 0xf5, 0x21, 0x00


	//----- nvinfo : EIATTR_SPARSE_MMA_MASK
	.align		4
.L_13:
        /*0038*/ 	.byte	0x03, 0x50
        /*003a*/ 	.short	0x0000


	//----- nvinfo : EIATTR_MAXREG_COUNT
	.align		4
        /*003c*/ 	.byte	0x03, 0x1b
        /*003e*/ 	.short	0x00ff


	//----- nvinfo : EIATTR_MERCURY_ISA_VERSION
	.align		4
        /*0040*/ 	.byte	0x03, 0x5f
        /*0042*/ 	.short	0x0101


	//----- nvinfo : EIATTR_VRC_CTA_INIT_COUNT
	.align		4
        /*0044*/ 	.byte	0x02, 0x4a
	.zero		1
	.zero		1


	//----- nvinfo : EIATTR_EXIT_INSTR_OFFSETS
	.align		4
        /*0048*/ 	.byte	0x04, 0x1c
        /*004a*/ 	.short	(.L_15 - .L_14)


	//   ....[0]....
.L_14:
        /*004c*/ 	.word	0x000000a0


	//   ....[1]....
        /*0050*/ 	.word	0x000001a0


	//----- nvinfo : EIATTR_CRS_STACK_SIZE
	.align		4
.L_15:
        /*0054*/ 	.byte	0x04, 0x1e
        /*0056*/ 	.short	(.L_17 - .L_16)
.L_16:
        /*0058*/ 	.word	0x00000000


	//----- nvinfo : EIATTR_CBANK_PARAM_SIZE
	.align		4
.L_17:
        /*005c*/ 	.byte	0x03, 0x19
        /*005e*/ 	.short	0x0014


	//----- nvinfo : EIATTR_PARAM_CBANK
	.align		4
        /*0060*/ 	.byte	0x04, 0x0a
        /*0062*/ 	.short	(.L_19 - .L_18)
	.align		4
.L_18:
        /*0064*/ 	.word	index@(.nv.constant0._Z8f_addmatPfS_i)
        /*0068*/ 	.short	0x0380
        /*006a*/ 	.short	0x0014


	//----- nvinfo : EIATTR_SW_WAR
	.align		4
.L_19:
        /*006c*/ 	.byte	0x04, 0x36
        /*006e*/ 	.short	(.L_21 - .L_20)
.L_20:
        /*0070*/ 	.word	0x00000008
.L_21:


//--------------------- .nv.callgraph             --------------------------
	.section	.nv.callgraph,"",@"SHT_CUDA_CALLGRAPH"
	.align	4
	.sectionentsize	8
	.align		4
        /*0000*/ 	.word	0x00000000
	.align		4
        /*0004*/ 	.word	0xffffffff
	.align		4
        /*0008*/ 	.word	0x00000000
	.align		4
        /*000c*/ 	.word	0xfffffffe
	.align		4
        /*0010*/ 	.word	0x00000000
	.align		4
        /*0014*/ 	.word	0xfffffffd
	.align		4
        /*0018*/ 	.word	0x00000000
	.align		4
        /*001c*/ 	.word	0xfffffffc


//--------------------- .text._Z8f_addmatPfS_i    --------------------------
	.section	.text._Z8f_addmatPfS_i,"ax",@progbits
	.align	128
        .global         _Z8f_addmatPfS_i
        .type           _Z8f_addmatPfS_i,@function
        .size           _Z8f_addmatPfS_i,(.L_x_2 - _Z8f_addmatPfS_i)
        .other          _Z8f_addmatPfS_i,@"STO_CUDA_ENTRY STV_DEFAULT"
_Z8f_addmatPfS_i:
.text._Z8f_addmatPfS_i:
[----:B------:R-:W-:Y:S01]  /*0000*/  LDC R1, c[0x0][0x37c] ;  /* 0x0000df00ff017b82 */ /* 0x000fe20000000800 */
[----:B------:R-:W0:Y:S01]  /*0010*/  S2R R0, SR_TID.Y ;  /* 0x0000000000007919 */ /* 0x000e220000002200 */
[----:B------:R-:W1:Y:S06]  /*0020*/  LDCU UR4, c[0x0][0x360] ;  /* 0x00006c00ff0477ac */ /* 0x000e6c0008000800 */
[----:B------:R-:W0:Y:S01]  /*0030*/  S2UR UR5, SR_CTAID.X ;  /* 0x00000000000579c3 */ /* 0x000e220000002500 */
[----:B------:R-:W1:Y:S01]  /*0040*/  S2R R3, SR_TID.X ;  /* 0x0000000000037919 */ /* 0x000e620000002100 */
[----:B------:R-:W2:Y:S06]  /*0050*/  LDCU UR8, c[0x0][0x390] ;  /* 0x00007200ff0877ac */ /* 0x000eac0008000800 */
[----:B------:R-:W0:Y:S02]  /*0060*/  LDC R11, c[0x0][0x364] ;  /* 0x0000d900ff0b7b82 */ /* 0x000e240000000800 */
[----:B0-----:R-:W-:-:S04]  /*0070*/  IMAD R0, R11, UR5, R0 ;  /* 0x000000050b007c24 */ /* 0x001fc8000f8e0200 */
[----:B-1----:R-:W-:-:S05]  /*0080*/  IMAD R0, R0, UR4, R3 ;  /* 0x0000000400007c24 */ /* 0x002fca000f8e0203 */
[----:B--2---:R-:W-:-:S13]  /*0090*/  ISETP.GE.AND P0, PT, R0, UR8, PT ;  /* 0x0000000800007c0c */ /* 0x004fda000bf06270 */
[----:B------:R-:W-:Y:S05]  /*00a0*/  @P0 EXIT ;  /* 0x000000000000094d */ /* 0x000fea0003800000 */
[----:B------:R-:W0:Y:S01]  /*00b0*/  LDCU UR5, c[0x0][0x370] ;  /* 0x00006e00ff0577ac */ /* 0x000e220008000800 */
[----:B------:R-:W1:Y:S01]  /*00c0*/  LDC.64 R6, c[0x0][0x380] ;  /* 0x0000e000ff067b82 */ /* 0x000e620000000a00 */
[----:B------:R-:W2:Y:S07]  /*00d0*/  LDCU.64 UR6, c[0x0][0x358] ;  /* 0x00006b00ff0677ac */ /* 0x000eae0008000a00 */
[----:B------:R-:W3:Y:S01]  /*00e0*/  LDC.64 R8, c[0x0][0x388] ;  /* 0x0000e200ff087b82 */ /* 0x000ee20000000a00 */
[----:B0-----:R-:W-:-:S06]  /*00f0*/  UIMAD UR4, UR4, UR5, URZ ;  /* 0x00000005040472a4 */ /* 0x001fcc000f8e02ff */
[----:B--2---:R-:W-:-:S07]  /*0100*/  IMAD R11, R11, UR4, RZ ;  /* 0x000000040b0b7c24 */ /* 0x004fce000f8e02ff */
.L_x_0:
[----:B-1----:R-:W-:-:S04]  /*0110*/  IMAD.WIDE R2, R0, 0x4, R6 ;  /* 0x0000000400027825 */ /* 0x002fc800078e0206 */
[----:B0--3--:R-:W-:Y:S02]  /*0120*/  IMAD.WIDE R4, R0, 0x4, R8 ;  /* 0x0000000400047825 */ /* 0x009fe400078e0208 */
[----:B------:R-:W2:Y:S04]  /*0130*/  LDG.E R2, desc[UR6][R2.64] ;  /* 0x0000000602027981 */ /* 0x000ea8000c1e1900 */
[----:B------:R-:W2:Y:S01]  /*0140*/  LDG.E R13, desc[UR6][R4.64] ;  /* 0x00000006040d7981 */ /* 0x000ea2000c1e1900 */
[----:B------:R-:W-:-:S04]  /*0150*/  IADD3 R0, PT, PT, R11, R0, RZ ;  /* 0x000000000b007210 */ /* 0x000fc80007ffe0ff */
[----:B------:R-:W-:Y:S01]  /*0160*/  ISETP.GE.AND P0, PT, R0, UR8, PT ;  /* 0x0000000800007c0c */ /* 0x000fe2000bf06270 */
[----:B--2---:R-:W-:-:S05]  /*0170*/  FADD R13, R2, R13 ;  /* 0x0000000d020d7221 */ /* 0x004fca0000000000 */
[----:B------:R0:W-:Y:S07]  /*0180*/  STG.E desc[UR6][R4.64], R13 ;  /* 0x0000000d04007986 */ /* 0x0001ee000c101906 */
[----:B------:R-:W-:Y:S05]  /*0190*/  @!P0 BRA `(.L_x_0) ;  /* 0xfffffffc00dc8947 */ /* 0x000fea000383ffff */
[----:B------:R-:W-:Y:S05]  /*01a0*/  EXIT ;  /* 0x000000000000794d */ /* 0x000fea0003800000 */
.L_x_1:
[----:B------:R-:W-:-:S00]  /*01b0*/  BRA `(.L_x_1) ;  /* 0xfffffffc00fc7947 */ /* 0x000fc0000383ffff */
[----:B------:R-:W-:-:S00]  /*01c0*/  NOP ;  /* 0x0000000000007918 */ /* 0x000fc00000000000 */
        /* <DEDUP_REMOVED lines=11> */
.L_x_2:


//--------------------- .nv.shared.reserved.0     --------------------------
	.section	.nv.shared.reserved.0,"aw",@nobits
	.weak		__nv_reservedSMEM_offset_0_alias
	.size		__nv_reservedSMEM_offset_0_alias, 0, 64
	.other		__nv_reservedSMEM_offset_0_alias,@"STO_CUDA_RESERVED_SHARED STV_DEFAULT"
__nv_reservedSMEM_offset_0_alias:
	.zero		0
	.zero		64


//--------------------- .nv.constant0._Z8f_addmatPfS_i --------------------------
	.section	.nv.constant0._Z8f_addmatPfS_i,"a",@progbits
	.sectionflags	@""
	.align	4
.nv.constant0._Z8f_addmatPfS_i:
	.zero		916


//--------------------- SYMBOLS --------------------------

	.type		.nv.reservedSmem.offset0,@object
	.size		.nv.reservedSmem.offset0,0x4
